//
// Generated by NVIDIA NVVM Compiler
//
// Compiler Build ID: CL-36424714
// Cuda compilation tools, release 13.0, V13.0.88
// Based on NVVM 20.0.0
//

.version 9.0
.target sm_100
.address_size 64

	// .globl	_Z16F_softmax_kernelPfS_
.global .align 4 .b8 x[256];
.global .align 4 .b8 row_max[32];
.global .align 4 .b8 x_shifted[256];
.global .align 4 .b8 exp_x[256];
.global .align 4 .b8 row_sum[32];
.global .align 4 .b8 result[256];

.visible .entry _Z16F_softmax_kernelPfS_(
	.param .u64 .ptr .align 1 _Z16F_softmax_kernelPfS__param_0,
	.param .u64 .ptr .align 1 _Z16F_softmax_kernelPfS__param_1
)
{
	.reg .pred 	%p<15>;
	.reg .b32 	%r<13>;
	.reg .b32 	%f<44>;
	.reg .b64 	%rd<50>;

	ld.param.u64 	%rd3, [_Z16F_softmax_kernelPfS__param_0];
	ld.param.u64 	%rd4, [_Z16F_softmax_kernelPfS__param_1];
	mov.u32 	%r3, %tid.y;
	mov.u32 	%r4, %ctaid.y;
	mov.u32 	%r5, %ntid.y;
	mad.lo.s32 	%r1, %r4, %r5, %r3;
	mov.u32 	%r6, %tid.x;
	mov.u32 	%r7, %ctaid.x;
	mov.u32 	%r8, %ntid.x;
	mad.lo.s32 	%r2, %r7, %r8, %r6;
	setp.lt.u32 	%p3, %r1, 8;
	setp.lt.s32 	%p4, %r2, 8;
	and.pred  	%p1, %p3, %p4;
	mul.wide.u32 	%rd5, %r1, 32;
	mov.u64 	%rd6, x;
	add.s64 	%rd1, %rd6, %rd5;
	mul.wide.s32 	%rd7, %r2, 4;
	add.s64 	%rd2, %rd1, %rd7;
	not.pred 	%p5, %p1;
	@%p5 bra 	$L__BB0_2;
	cvta.to.global.u64 	%rd8, %rd3;
	shl.b32 	%r9, %r1, 3;
	add.s32 	%r10, %r9, %r2;
	mul.wide.s32 	%rd9, %r10, 4;
	add.s64 	%rd10, %rd8, %rd9;
	ld.global.f32 	%f1, [%rd10];
	st.global.f32 	[%rd2], %f1;
$L__BB0_2:
	setp.lt.u32 	%p6, %r1, 8;
	setp.eq.s32 	%p7, %r2, 0;
	and.pred  	%p2, %p7, %p6;
	not.pred 	%p8, %p2;
	@%p8 bra 	$L__BB0_4;
	ld.global.f32 	%f2, [%rd1];
	add.f32 	%f3, %f2, 0f00000000;
	ld.global.f32 	%f4, [%rd1+4];
	add.f32 	%f5, %f3, %f4;
	ld.global.f32 	%f6, [%rd1+8];
	add.f32 	%f7, %f5, %f6;
	ld.global.f32 	%f8, [%rd1+12];
	add.f32 	%f9, %f7, %f8;
	ld.global.f32 	%f10, [%rd1+16];
	add.f32 	%f11, %f9, %f10;
	ld.global.f32 	%f12, [%rd1+20];
	add.f32 	%f13, %f11, %f12;
	ld.global.f32 	%f14, [%rd1+24];
	add.f32 	%f15, %f13, %f14;
	ld.global.f32 	%f16, [%rd1+28];
	add.f32 	%f17, %f15, %f16;
	mul.wide.u32 	%rd11, %r1, 4;
	mov.u64 	%rd12, row_max;
	add.s64 	%rd13, %rd12, %rd11;
	st.global.f32 	[%rd13], %f17;
$L__BB0_4:
	setp.gt.u32 	%p9, %r1, 7;
	setp.gt.s32 	%p10, %r2, 0;
	or.pred  	%p11, %p9, %p10;
	@%p11 bra 	$L__BB0_6;
	mul.wide.u32 	%rd14, %r1, 4;
	mov.u64 	%rd15, row_max;
	add.s64 	%rd16, %rd15, %rd14;
	add.s64 	%rd18, %rd16, %rd7;
	ld.global.f32 	%f18, [%rd18];
	mul.f32 	%f19, %f18, 0f3E000000;
	st.global.f32 	[%rd18], %f19;
$L__BB0_6:
	@%p5 bra 	$L__BB0_8;
	ld.global.f32 	%f20, [%rd2];
	mul.wide.u32 	%rd19, %r1, 4;
	mov.u64 	%rd20, row_max;
	add.s64 	%rd21, %rd20, %rd19;
	ld.global.f32 	%f21, [%rd21];
	sub.f32 	%f22, %f20, %f21;
	mov.u64 	%rd23, x_shifted;
	add.s64 	%rd24, %rd23, %rd5;
	add.s64 	%rd26, %rd24, %rd7;
	st.global.f32 	[%rd26], %f22;
	mul.f32 	%f23, %f22, 0f3FB8AA3B;
	ex2.approx.f32 	%f24, %f23;
	mov.u64 	%rd27, exp_x;
	add.s64 	%rd28, %rd27, %rd5;
	add.s64 	%rd29, %rd28, %rd7;
	st.global.f32 	[%rd29], %f24;
$L__BB0_8:
	@%p8 bra 	$L__BB0_10;
	mov.u64 	%rd31, exp_x;
	add.s64 	%rd32, %rd31, %rd5;
	ld.global.f32 	%f25, [%rd32];
	add.f32 	%f26, %f25, 0f00000000;
	ld.global.f32 	%f27, [%rd32+4];
	add.f32 	%f28, %f26, %f27;
	ld.global.f32 	%f29, [%rd32+8];
	add.f32 	%f30, %f28, %f29;
	ld.global.f32 	%f31, [%rd32+12];
	add.f32 	%f32, %f30, %f31;
	ld.global.f32 	%f33, [%rd32+16];
	add.f32 	%f34, %f32, %f33;
	ld.global.f32 	%f35, [%rd32+20];
	add.f32 	%f36, %f34, %f35;
	ld.global.f32 	%f37, [%rd32+24];
	add.f32 	%f38, %f36, %f37;
	ld.global.f32 	%f39, [%rd32+28];
	add.f32 	%f40, %f38, %f39;
	mul.wide.u32 	%rd33, %r1, 4;
	mov.u64 	%rd34, row_sum;
	add.s64 	%rd35, %rd34, %rd33;
	st.global.f32 	[%rd35], %f40;
$L__BB0_10:
	@%p5 bra 	$L__BB0_12;
	mov.u64 	%rd37, exp_x;
	add.s64 	%rd38, %rd37, %rd5;
	add.s64 	%rd40, %rd38, %rd7;
	ld.global.f32 	%f41, [%rd40];
	mul.wide.u32 	%rd41, %r1, 4;
	mov.u64 	%rd42, row_sum;
	add.s64 	%rd43, %rd42, %rd41;
	ld.global.f32 	%f42, [%rd43];
	div.rn.f32 	%f43, %f41, %f42;
	mov.u64 	%rd44, result;
	add.s64 	%rd45, %rd44, %rd5;
	add.s64 	%rd46, %rd45, %rd7;
	st.global.f32 	[%rd46], %f43;
	shl.b32 	%r11, %r1, 3;
	add.s32 	%r12, %r11, %r2;
	cvta.to.global.u64 	%rd47, %rd4;
	mul.wide.s32 	%rd48, %r12, 4;
	add.s64 	%rd49, %rd47, %rd48;
	st.global.f32 	[%rd49], %f43;
$L__BB0_12:
	ret;

}


// ===== COMPILED SASS (sm_100) =====

	.target	sm_100

	.elftype	@"ET_EXEC"


//--------------------- .note.nv.tkinfo           --------------------------
	.section	.note.nv.tkinfo,"",@"SHT_NOTE"
	.sectionflags	@"SHF_NOTE_NV_TKINFO"
	.tkinfo
        /*0018*/ 	.word	0x00000002
        /*0030*/ 	.string	""
        /*0030*/ 	.string	"ptxas"
        /*0030*/ 	.string	"Cuda compilation tools, release 13.0, V13.0.88"
        /*0030*/ 	.string	"Build cuda_13.0.r13.0/compiler.36424714_0"
        /*0030*/ 	.string	"-arch sm_100 -m 64 "



//--------------------- .note.nv.cuinfo           --------------------------
	.section	.note.nv.cuinfo,"",@"SHT_NOTE"
	.sectionflags	@"SHF_NOTE_NV_CUINFO"
        /*0018*/ 	.short	0x0002
        /*001a*/ 	.short	0x0064
        /*001c*/ 	.short	0x0082
	.zero		2


//--------------------- .nv.info                  --------------------------
	.section	.nv.info,"",@"SHT_CUDA_INFO"
	.align	4


	//----- nvinfo : EIATTR_REGCOUNT
	.align		4
        /*0000*/ 	.byte	0x04, 0x2f
        /*0002*/ 	.short	(.L_7 - .L_6)
	.align		4
.L_6:
        /*0004*/ 	.word	index@(_Z16F_softmax_kernelPfS_)
        /*0008*/ 	.word	0x0000001c


	//----- nvinfo : EIATTR_FRAME_SIZE
	.align		4
.L_7:
        /*000c*/ 	.byte	0x04, 0x11
        /*000e*/ 	.short	(.L_9 - .L_8)
	.align		4
.L_8:
        /*0010*/ 	.word	index@($__internal_0_$__cuda_sm3x_div_rn_noftz_f32_slowpath)
        /*0014*/ 	.word	0x00000000


	//----- nvinfo : EIATTR_FRAME_SIZE
	.align		4
.L_9:
        /*0018*/ 	.byte	0x04, 0x11
        /*001a*/ 	.short	(.L_11 - .L_10)
	.align		4
.L_10:
        /*001c*/ 	.word	index@(_Z16F_softmax_kernelPfS_)
        /*0020*/ 	.word	0x00000000


	//----- nvinfo : EIATTR_MIN_STACK_SIZE
	.align		4
.L_11:
        /*0024*/ 	.byte	0x04, 0x12
        /*0026*/ 	.short	(.L_13 - .L_12)
	.align		4
.L_12:
        /*0028*/ 	.word	index@(_Z16F_softmax_kernelPfS_)
        /*002c*/ 	.word	0x00000000
.L_13:


//--------------------- .nv.compat                --------------------------
	.section	.nv.compat,"",@"SHT_CUDA_COMPAT_INFO"
	.align	4
        /*0000*/ 	.byte	0x02, 0x09, 0x00, 0x00, 0x02, 0x02, 0x01, 0x00, 0x02, 0x05, 0x05, 0x00, 0x03, 0x07, 0x01, 0x01
        /*0010*/ 	.byte	0x02, 0x03, 0x00, 0x00, 0x02, 0x06, 0x01, 0x00, 0x04, 0x0b, 0x08, 0x00, 0x01, 0x00, 0x00, 0x00
        /*0020*/ 	.byte	0x00, 0x00, 0x00, 0x00


//--------------------- .nv.info._Z16F_softmax_kernelPfS_ --------------------------
	.section	.nv.info._Z16F_softmax_kernelPfS_,"",@"SHT_CUDA_INFO"
	.sectionflags	@""
	.align	4


	//----- nvinfo : EIATTR_CUDA_API_VERSION
	.align		4
        /*0000*/ 	.byte	0x04, 0x37
        /*0002*/ 	.short	(.L_15 - .L_14)
.L_14:
        /*0004*/ 	.word	0x00000082


	//----- nvinfo : EIATTR_KPARAM_INFO
	.align		4
.L_15:
        /*0008*/ 	.byte	0x04, 0x17
        /*000a*/ 	.short	(.L_17 - .L_16)
.L_16:
        /*000c*/ 	.word	0x00000000
        /*0010*/ 	.short	0x0001
        /*0012*/ 	.short	0x0008
        /*0014*/ 	.byte	0x00, 0xf5, 0x21, 0x00


	//----- nvinfo : EIATTR_KPARAM_INFO
	.align		4
.L_17:
        /*0018*/ 	.byte	0x04, 0x17
        /*001a*/ 	.short	(.L_19 - .L_18)
.L_18:
        /*001c*/ 	.word	0x00000000
        /*0020*/ 	.short	0x0000
        /*0022*/ 	.short	0x0000
        /*0024*/ 	.byte	0x00, 0xf5, 0x21, 0x00


	//----- nvinfo : EIATTR_SPARSE_MMA_MASK
	.align		4
.L_19:
        /*0028*/ 	.byte	0x03, 0x50
        /*002a*/ 	.short	0x0000


	//----- nvinfo : EIATTR_MAXREG_COUNT
	.align		4
        /*002c*/ 	.byte	0x03, 0x1b
        /*002e*/ 	.short	0x00ff


	//----- nvinfo : EIATTR_MERCURY_ISA_VERSION
	.align		4
        /*0030*/ 	.byte	0x03, 0x5f
        /*0032*/ 	.short	0x0101


	//----- nvinfo : EIATTR_VRC_CTA_INIT_COUNT
	.align		4
        /*0034*/ 	.byte	0x02, 0x4a
	.zero		1
	.zero		1


	//----- nvinfo : EIATTR_EXIT_INSTR_OFFSETS
	.align		4
        /*0038*/ 	.byte	0x04, 0x1c
        /*003a*/ 	.short	(.L_21 - .L_20)


	//   ....[0]....
.L_20:
        /*003c*/ 	.word	0x000005e0


	//   ....[1]....
        /*0040*/ 	.word	0x000007b0


	//----- nvinfo : EIATTR_CRS_STACK_SIZE
	.align		4
.L_21:
        /*0044*/ 	.byte	0x04, 0x1e
        /*0046*/ 	.short	(.L_23 - .L_22)
.L_22:
        /*0048*/ 	.word	0x00000000


	//----- nvinfo : EIATTR_CBANK_PARAM_SIZE
	.align		4
.L_23:
        /*004c*/ 	.byte	0x03, 0x19
        /*004e*/ 	.short	0x0010


	//----- nvinfo : EIATTR_PARAM_CBANK
	.align		4
        /*0050*/ 	.byte	0x04, 0x0a
        /*0052*/ 	.short	(.L_25 - .L_24)
	.align		4
.L_24:
        /*0054*/ 	.word	index@(.nv.constant0._Z16F_softmax_kernelPfS_)
        /*0058*/ 	.short	0x0380
        /*005a*/ 	.short	0x0010


	//----- nvinfo : EIATTR_SW_WAR
	.align		4
.L_25:
        /*005c*/ 	.byte	0x04, 0x36
        /*005e*/ 	.short	(.L_27 - .L_26)
.L_26:
        /*0060*/ 	.word	0x00000008
.L_27:


//--------------------- .nv.callgraph             --------------------------
	.section	.nv.callgraph,"",@"SHT_CUDA_CALLGRAPH"
	.align	4
	.sectionentsize	8
	.align		4
        /*0000*/ 	.word	0x00000000
	.align		4
        /*0004*/ 	.word	0xffffffff
	.align		4
        /*0008*/ 	.word	0x00000000
	.align		4
        /*000c*/ 	.word	0xfffffffe
	.align		4
        /*0010*/ 	.word	0x00000000
	.align		4
        /*0014*/ 	.word	0xfffffffd
	.align		4
        /*0018*/ 	.word	0x00000000
	.align		4
        /*001c*/ 	.word	0xfffffffc


//--------------------- .nv.constant4             --------------------------
	.section	.nv.constant4,"a",@progbits
	.align	8
	.align		8
.nv.constant4:
        /*0000*/ 	.dword	x
	.align		8
        /*0008*/ 	.dword	row_max
	.align		8
        /*0010*/ 	.dword	x_shifted
	.align		8
        /*0018*/ 	.dword	exp_x
	.align		8
        /*0020*/ 	.dword	row_sum
	.align		8
        /*0028*/ 	.dword	result


//--------------------- .text._Z16F_softmax_kernelPfS_ --------------------------
	.section	.text._Z16F_softmax_kernelPfS_,"ax",@progbits
	.align	128
        .global         _Z16F_softmax_kernelPfS_
        .type           _Z16F_softmax_kernelPfS_,@function
        .size           _Z16F_softmax_kernelPfS_,(.L_x_18 - _Z16F_softmax_kernelPfS_)
        .other          _Z16F_softmax_kernelPfS_,@"STO_CUDA_ENTRY STV_DEFAULT"
_Z16F_softmax_kernelPfS_:
.text._Z16F_softmax_kernelPfS_:
[----:B------:R-:W-:Y:S01]  /*0000*/  LDC R1, c[0x0][0x37c] ;  /* 0x0000df00ff017b82 */ /* 0x000fe20000000800 */
[----:B------:R-:W0:Y:S07]  /*0010*/  S2R R2, SR_TID.X ;  /* 0x0000000000027919 */ /* 0x000e2e0000002100 */
[----:B------:R-:W1:Y:S01]  /*0020*/  LDC R0, c[0x0][0x364] ;  /* 0x0000d900ff007b82 */ /* 0x000e620000000800 */
[----:B------:R-:W1:Y:S07]  /*0030*/  S2R R5, SR_TID.Y ;  /* 0x0000000000057919 */ /* 0x000e6e0000002200 */
[----:B------:R-:W0:Y:S08]  /*0040*/  S2UR UR5, SR_CTAID.X ;  /* 0x00000000000579c3 */ /* 0x000e300000002500 */
[----:B------:R-:W0:Y:S08]  /*0050*/  LDC R3, c[0x0][0x360] ;  /* 0x0000d800ff037b82 */ /* 0x000e300000000800 */
[----:B------:R-:W1:Y:S08]  /*0060*/  S2UR UR4, SR_CTAID.Y ;  /* 0x00000000000479c3 */ /* 0x000e700000002600 */
[----:B------:R-:W2:Y:S01]  /*0070*/  LDC.64 R12, c[0x4][RZ] ;  /* 0x01000000ff0c7b82 */ /* 0x000ea20000000a00 */
[----:B0-----:R-:W-:-:S05]  /*0080*/  IMAD R2, R3, UR5, R2 ;  /* 0x0000000503027c24 */ /* 0x001fca000f8e0202 */
[----:B------:R-:W-:Y:S01]  /*0090*/  ISETP.GE.AND P0, PT, R2, 0x8, PT ;  /* 0x000000080200780c */ /* 0x000fe20003f06270 */
[----:B-1----:R-:W-:Y:S01]  /*00a0*/  IMAD R5, R0, UR4, R5 ;  /* 0x0000000400057c24 */ /* 0x002fe2000f8e0205 */
[----:B------:R-:W0:Y:S04]  /*00b0*/  LDCU.64 UR4, c[0x0][0x358] ;  /* 0x00006b00ff0477ac */ /* 0x000e280008000a00 */
[----:B------:R-:W-:-:S13]  /*00c0*/  ISETP.LT.U32.AND P0, PT, R5, 0x8, !P0 ;  /* 0x000000080500780c */ /* 0x000fda0004701070 */
[----:B------:R-:W1:Y:S01]  /*00d0*/  @P0 LDC.64 R8, c[0x0][0x380] ;  /* 0x0000e000ff080b82 */ /* 0x000e620000000a00 */
[----:B------:R-:W-:-:S05]  /*00e0*/  @P0 LEA R3, R5, R2, 0x3 ;  /* 0x0000000205030211 */ /* 0x000fca00078e18ff */
[----:B-1----:R-:W-:-:S06]  /*00f0*/  @P0 IMAD.WIDE R8, R3, 0x4, R8 ;  /* 0x0000000403080825 */ /* 0x002fcc00078e0208 */
[----:B0-----:R-:W3:Y:S01]  /*0100*/  @P0 LDG.E R9, desc[UR4][R8.64] ;  /* 0x0000000408090981 */ /* 0x001ee2000c1e1900 */
[C---:B------:R-:W-:Y:S01]  /*0110*/  ISETP.GE.U32.AND P1, PT, R5.reuse, 0x8, PT ;  /* 0x000000080500780c */ /* 0x040fe20003f26070 */
[----:B--2---:R-:W-:-:S03]  /*0120*/  IMAD.WIDE.U32 R12, R5, 0x20, R12 ;  /* 0x00000020050c7825 */ /* 0x004fc600078e000c */
[C---:B------:R-:W-:Y:S01]  /*0130*/  ISETP.EQ.AND P1, PT, R2.reuse, RZ, !P1 ;  /* 0x000000ff0200720c */ /* 0x040fe20004f22270 */
[C---:B------:R-:W-:Y:S01]  /*0140*/  IMAD.WIDE R6, R2.reuse, 0x4, R12 ;  /* 0x0000000402067825 */ /* 0x040fe200078e020c */
[----:B------:R-:W-:-:S04]  /*0150*/  ISETP.GT.AND P2, PT, R2, RZ, PT ;  /* 0x000000ff0200720c */ /* 0x000fc80003f44270 */
[----:B------:R-:W-:-:S13]  /*0160*/  ISETP.GT.U32.OR P2, PT, R5, 0x7, P2 ;  /* 0x000000070500780c */ /* 0x000fda0001744470 */
[----:B------:R-:W0:Y:S01]  /*0170*/  @!P2 LDC.64 R10, c[0x4][0x8] ;  /* 0x01000200ff0aab82 */ /* 0x000e220000000a00 */
[----:B---3--:R1:W-:Y:S04]  /*0180*/  @P0 STG.E desc[UR4][R6.64], R9 ;  /* 0x0000000906000986 */ /* 0x0083e8000c101904 */
[----:B------:R-:W2:Y:S04]  /*0190*/  @P1 LDG.E R0, desc[UR4][R12.64] ;  /* 0x000000040c001981 */ /* 0x000ea8000c1e1900 */
[----:B------:R-:W3:Y:S04]  /*01a0*/  @P1 LDG.E R3, desc[UR4][R12.64+0x4] ;  /* 0x000004040c031981 */ /* 0x000ee8000c1e1900 */
[----:B------:R-:W4:Y:S01]  /*01b0*/  @P1 LDG.E R15, desc[UR4][R12.64+0x8] ;  /* 0x000008040c0f1981 */ /* 0x000f22000c1e1900 */
[----:B-1----:R-:W1:Y:S03]  /*01c0*/  @P1 LDC.64 R8, c[0x4][0x8] ;  /* 0x01000200ff081b82 */ /* 0x002e660000000a00 */
[----:B------:R-:W5:Y:S04]  /*01d0*/  @P1 LDG.E R17, desc[UR4][R12.64+0xc] ;  /* 0x00000c040c111981 */ /* 0x000f68000c1e1900 */
[----:B------:R-:W5:Y:S04]  /*01e0*/  @P1 LDG.E R19, desc[UR4][R12.64+0x10] ;  /* 0x000010040c131981 */ /* 0x000f68000c1e1900 */
[----:B------:R-:W5:Y:S04]  /*01f0*/  @P1 LDG.E R21, desc[UR4][R12.64+0x14] ;  /* 0x000014040c151981 */ /* 0x000f68000c1e1900 */
[----:B------:R-:W5:Y:S04]  /*0200*/  @P1 LDG.E R23, desc[UR4][R12.64+0x18] ;  /* 0x000018040c171981 */ /* 0x000f68000c1e1900 */
[----:B------:R-:W5:Y:S01]  /*0210*/  @P1 LDG.E R25, desc[UR4][R12.64+0x1c] ;  /* 0x00001c040c191981 */ /* 0x000f62000c1e1900 */
[----:B0-----:R-:W-:-:S04]  /*0220*/  @!P2 IMAD.WIDE.U32 R10, R5, 0x4, R10 ;  /* 0x00000004050aa825 */ /* 0x001fc800078e000a */
[----:B-1----:R-:W-:-:S04]  /*0230*/  @P1 IMAD.WIDE.U32 R8, R5, 0x4, R8 ;  /* 0x0000000405081825 */ /* 0x002fc800078e0008 */
[----:B------:R-:W-:-:S04]  /*0240*/  @!P2 IMAD.WIDE R10, R2, 0x4, R10 ;  /* 0x00000004020aa825 */ /* 0x000fc800078e020a */
[----:B--2---:R-:W-:-:S04]  /*0250*/  @P1 FADD R0, RZ, R0 ;  /* 0x00000000ff001221 */ /* 0x004fc80000000000 */
[----:B---3--:R-:W-:-:S04]  /*0260*/  @P1 FADD R0, R0, R3 ;  /* 0x0000000300001221 */ /* 0x008fc80000000000 */
[----:B----4-:R-:W-:-:S04]  /*0270*/  @P1 FADD R0, R0, R15 ;  /* 0x0000000f00001221 */ /* 0x010fc80000000000 */
[----:B-----5:R-:W-:-:S04]  /*0280*/  @P1 FADD R0, R0, R17 ;  /* 0x0000001100001221 */ /* 0x020fc80000000000 */
[----:B------:R-:W-:-:S04]  /*0290*/  @P1 FADD R0, R0, R19 ;  /* 0x0000001300001221 */ /* 0x000fc80000000000 */
[----:B------:R-:W-:-:S04]  /*02a0*/  @P1 FADD R0, R0, R21 ;  /* 0x0000001500001221 */ /* 0x000fc80000000000 */
[----:B------:R-:W-:-:S04]  /*02b0*/  @P1 FADD R0, R0, R23 ;  /* 0x0000001700001221 */ /* 0x000fc80000000000 */
[----:B------:R-:W-:-:S05]  /*02c0*/  @P1 FADD R25, R0, R25 ;  /* 0x0000001900191221 */ /* 0x000fca0000000000 */
[----:B------:R0:W-:Y:S04]  /*02d0*/  @P1 STG.E desc[UR4][R8.64], R25 ;  /* 0x0000001908001986 */ /* 0x0001e8000c101904 */
[----:B------:R-:W2:Y:S01]  /*02e0*/  @!P2 LDG.E R0, desc[UR4][R10.64] ;  /* 0x000000040a00a981 */ /* 0x000ea2000c1e1900 */
[----:B------:R-:W-:Y:S01]  /*02f0*/  BSSY.RECONVERGENT B0, `(.L_x_0) ;  /* 0x0000016000007945 */ /* 0x000fe20003800200 */
[----:B--2---:R-:W-:-:S05]  /*0300*/  @!P2 FMUL R3, R0, 0.125 ;  /* 0x3e0000000003a820 */ /* 0x004fca0000400000 */
[----:B------:R0:W-:Y:S01]  /*0310*/  @!P2 STG.E desc[UR4][R10.64], R3 ;  /* 0x000000030a00a986 */ /* 0x0001e2000c101904 */
[----:B------:R-:W-:Y:S05]  /*0320*/  @!P0 BRA `(.L_x_1) ;  /* 0x0000000000488947 */ /* 0x000fea0003800000 */
[----:B0-----:R-:W0:Y:S01]  /*0330*/  LDC.64 R8, c[0x4][0x8] ;  /* 0x01000200ff087b82 */ /* 0x001e220000000a00 */
[----:B------:R-:W2:Y:S07]  /*0340*/  LDG.E R6, desc[UR4][R6.64] ;  /* 0x0000000406067981 */ /* 0x000eae000c1e1900 */
[----:B------:R-:W1:Y:S01]  /*0350*/  LDC.64 R10, c[0x4][0x18] ;  /* 0x01000600ff0a7b82 */ /* 0x000e620000000a00 */
[----:B0-----:R-:W-:-:S07]  /*0360*/  IMAD.WIDE.U32 R12, R5, 0x4, R8 ;  /* 0x00000004050c7825 */ /* 0x001fce00078e0008 */
[----:B------:R-:W0:Y:S01]  /*0370*/  LDC.64 R8, c[0x4][0x10] ;  /* 0x01000400ff087b82 */ /* 0x000e220000000a00 */
[----:B------:R-:W2:Y:S01]  /*0380*/  LDG.E R13, desc[UR4][R12.64] ;  /* 0x000000040c0d7981 */ /* 0x000ea2000c1e1900 */
[----:B-1----:R-:W-:-:S04]  /*0390*/  IMAD.WIDE.U32 R10, R5, 0x20, R10 ;  /* 0x00000020050a7825 */ /* 0x002fc800078e000a */
[----:B------:R-:W-:-:S04]  /*03a0*/  IMAD.WIDE R10, R2, 0x4, R10 ;  /* 0x00000004020a7825 */ /* 0x000fc800078e020a */
[----:B0-----:R-:W-:-:S04]  /*03b0*/  IMAD.WIDE.U32 R8, R5, 0x20, R8 ;  /* 0x0000002005087825 */ /* 0x001fc800078e0008 */
[----:B------:R-:W-:-:S04]  /*03c0*/  IMAD.WIDE R8, R2, 0x4, R8 ;  /* 0x0000000402087825 */ /* 0x000fc800078e0208 */
[----:B--2---:R-:W-:-:S04]  /*03d0*/  FADD R3, R6, -R13 ;  /* 0x8000000d06037221 */ /* 0x004fc80000000000 */
[----:B------:R-:W-:-:S05]  /*03e0*/  FMUL R0, R3, 1.4426950216293334961 ;  /* 0x3fb8aa3b03007820 */ /* 0x000fca0000400000 */
[----:B------:R-:W-:-:S13]  /*03f0*/  FSETP.GEU.AND P2, PT, R0, -126, PT ;  /* 0xc2fc00000000780b */ /* 0x000fda0003f4e000 */
[----:B------:R-:W-:-:S04]  /*0400*/  @!P2 FMUL R0, R0, 0.5 ;  /* 0x3f0000000000a820 */ /* 0x000fc80000400000 */
[----:B------:R-:W0:Y:S01]  /*0410*/  MUFU.EX2 R15, R0 ;  /* 0x00000000000f7308 */ /* 0x000e220000000800 */
[----:B------:R1:W-:Y:S01]  /*0420*/  STG.E desc[UR4][R8.64], R3 ;  /* 0x0000000308007986 */ /* 0x0003e2000c101904 */
[----:B0-----:R-:W-:-:S05]  /*0430*/  @!P2 FMUL R15, R15, R15 ;  /* 0x0000000f0f0fa220 */ /* 0x001fca0000400000 */
[----:B------:R1:W-:Y:S02]  /*0440*/  STG.E desc[UR4][R10.64], R15 ;  /* 0x0000000f0a007986 */ /* 0x0003e4000c101904 */
.L_x_1:
[----:B------:R-:W-:Y:S05]  /*0450*/  BSYNC.RECONVERGENT B0 ;  /* 0x0000000000007941 */ /* 0x000fea0003800200 */
.L_x_0:
[----:B------:R-:W-:Y:S04]  /*0460*/  BSSY.RECONVERGENT B0, `(.L_x_2) ;  /* 0x0000017000007945 */ /* 0x000fe80003800200 */
[----:B------:R-:W-:Y:S05]  /*0470*/  @!P1 BRA `(.L_x_3) ;  /* 0x0000000000549947 */ /* 0x000fea0003800000 */
[----:B------:R-:W0:Y:S02]  /*0480*/  LDC.64 R6, c[0x4][0x18] ;  /* 0x01000600ff067b82 */ /* 0x000e240000000a00 */
[----:B01----:R-:W-:-:S06]  /*0490*/  IMAD.WIDE.U32 R8, R5, 0x20, R6 ;  /* 0x0000002005087825 */ /* 0x003fcc00078e0006 */
[----:B------:R-:W0:Y:S01]  /*04a0*/  LDC.64 R6, c[0x4][0x20] ;  /* 0x01000800ff067b82 */ /* 0x000e220000000a00 */
[----:B------:R-:W2:Y:S04]  /*04b0*/  LDG.E R0, desc[UR4][R8.64] ;  /* 0x0000000408007981 */ /* 0x000ea8000c1e1900 */
[----:B------:R-:W3:Y:S04]  /*04c0*/  LDG.E R3, desc[UR4][R8.64+0x4] ;  /* 0x0000040408037981 */ /* 0x000ee8000c1e1900 */
[----:B------:R-:W4:Y:S04]  /*04d0*/  LDG.E R11, desc[UR4][R8.64+0x8] ;  /* 0x00000804080b7981 */ /* 0x000f28000c1e1900 */
[----:B------:R-:W5:Y:S04]  /*04e0*/  LDG.E R13, desc[UR4][R8.64+0xc] ;  /* 0x00000c04080d7981 */ /* 0x000f68000c1e1900 */
[----:B------:R-:W5:Y:S04]  /*04f0*/  LDG.E R15, desc[UR4][R8.64+0x10] ;  /* 0x00001004080f7981 */ /* 0x000f68000c1e1900 */
[----:B------:R-:W5:Y:S04]  /*0500*/  LDG.E R17, desc[UR4][R8.64+0x14] ;  /* 0x0000140408117981 */ /* 0x000f68000c1e1900 */
[----:B------:R-:W5:Y:S04]  /*0510*/  LDG.E R19, desc[UR4][R8.64+0x18] ;  /* 0x0000180408137981 */ /* 0x000f68000c1e1900 */
[----:B------:R-:W5:Y:S01]  /*0520*/  LDG.E R21, desc[UR4][R8.64+0x1c] ;  /* 0x00001c0408157981 */ /* 0x000f62000c1e1900 */
[----:B0-----:R-:W-:-:S04]  /*0530*/  IMAD.WIDE.U32 R6, R5, 0x4, R6 ;  /* 0x0000000405067825 */ /* 0x001fc800078e0006 */
[----:B--2---:R-:W-:-:S04]  /*0540*/  FADD R0, RZ, R0 ;  /* 0x00000000ff007221 */ /* 0x004fc80000000000 */
[----:B---3--:R-:W-:-:S04]  /*0550*/  FADD R0, R0, R3 ;  /* 0x0000000300007221 */ /* 0x008fc80000000000 */
[----:B----4-:R-:W-:-:S04]  /*0560*/  FADD R0, R0, R11 ;  /* 0x0000000b00007221 */ /* 0x010fc80000000000 */
[----:B-----5:R-:W-:-:S04]  /*0570*/  FADD R0, R0, R13 ;  /* 0x0000000d00007221 */ /* 0x020fc80000000000 */
[----:B------:R-:W-:-:S04]  /*0580*/  FADD R0, R0, R15 ;  /* 0x0000000f00007221 */ /* 0x000fc80000000000 */
[----:B------:R-:W-:-:S04]  /*0590*/  FADD R0, R0, R17 ;  /* 0x0000001100007221 */ /* 0x000fc80000000000 */
[----:B------:R-:W-:-:S04]  /*05a0*/  FADD R0, R0, R19 ;  /* 0x0000001300007221 */ /* 0x000fc80000000000 */
[----:B------:R-:W-:-:S05]  /*05b0*/  FADD R21, R0, R21 ;  /* 0x0000001500157221 */ /* 0x000fca0000000000 */
[----:B------:R2:W-:Y:S02]  /*05c0*/  STG.E desc[UR4][R6.64], R21 ;  /* 0x0000001506007986 */ /* 0x0005e4000c101904 */
.L_x_3:
[----:B------:R-:W-:Y:S05]  /*05d0*/  BSYNC.RECONVERGENT B0 ;  /* 0x0000000000007941 */ /* 0x000fea0003800200 */
.L_x_2:
[----:B------:R-:W-:Y:S05]  /*05e0*/  @!P0 EXIT ;  /* 0x000000000000894d */ /* 0x000fea0003800000 */
[----:B01----:R-:W0:Y:S08]  /*05f0*/  LDC.64 R8, c[0x4][0x20] ;  /* 0x01000800ff087b82 */ /* 0x003e300000000a00 */
[----:B--2---:R-:W1:Y:S01]  /*0600*/  LDC.64 R6, c[0x4][0x18] ;  /* 0x01000600ff067b82 */ /* 0x004e620000000a00 */
[----:B0-----:R-:W-:-:S06]  /*0610*/  IMAD.WIDE.U32 R8, R5, 0x4, R8 ;  /* 0x0000000405087825 */ /* 0x001fcc00078e0008 */
[----:B------:R-:W2:Y:S01]  /*0620*/  LDG.E R9, desc[UR4][R8.64] ;  /* 0x0000000408097981 */ /* 0x000ea2000c1e1900 */
[----:B-1----:R-:W-:-:S04]  /*0630*/  IMAD.WIDE.U32 R6, R5, 0x20, R6 ;  /* 0x0000002005067825 */ /* 0x002fc800078e0006 */
[----:B------:R-:W-:-:S05]  /*0640*/  IMAD.WIDE R6, R2, 0x4, R6 ;  /* 0x0000000402067825 */ /* 0x000fca00078e0206 */
[----:B------:R-:W3:Y:S01]  /*0650*/  LDG.E R0, desc[UR4][R6.64] ;  /* 0x0000000406007981 */ /* 0x000ee2000c1e1900 */
[----:B------:R-:W-:Y:S01]  /*0660*/  BSSY.RECONVERGENT B0, `(.L_x_4) ;  /* 0x000000c000007945 */ /* 0x000fe20003800200 */
[----:B--2---:R-:W0:Y:S08]  /*0670*/  MUFU.RCP R3, R9 ;  /* 0x0000000900037308 */ /* 0x004e300000001000 */
[----:B---3--:R-:W1:Y:S01]  /*0680*/  FCHK P0, R0, R9 ;  /* 0x0000000900007302 */ /* 0x008e620000000000 */
[----:B0-----:R-:W-:-:S04]  /*0690*/  FFMA R4, R3, -R9, 1 ;  /* 0x3f80000003047423 */ /* 0x001fc80000000809 */
[----:B------:R-:W-:-:S04]  /*06a0*/  FFMA R3, R3, R4, R3 ;  /* 0x0000000403037223 */ /* 0x000fc80000000003 */
[----:B------:R-:W-:-:S04]  /*06b0*/  FFMA R4, R0, R3, RZ ;  /* 0x0000000300047223 */ /* 0x000fc800000000ff */
[----:B------:R-:W-:-:S04]  /*06c0*/  FFMA R10, R4, -R9, R0 ;  /* 0x80000009040a7223 */ /* 0x000fc80000000000 */
[----:B------:R-:W-:Y:S01]  /*06d0*/  FFMA R11, R3, R10, R4 ;  /* 0x0000000a030b7223 */ /* 0x000fe20000000004 */
[----:B-1----:R-:W-:Y:S06]  /*06e0*/  @!P0 BRA `(.L_x_5) ;  /* 0x00000000000c8947 */ /* 0x002fec0003800000 */
[----:B------:R-:W-:-:S07]  /*06f0*/  MOV R4, 0x710 ;  /* 0x0000071000047802 */ /* 0x000fce0000000f00 */
[----:B------:R-:W-:Y:S05]  /*0700*/  CALL.REL.NOINC `($__internal_0_$__cuda_sm3x_div_rn_noftz_f32_slowpath) ;  /* 0x00000000002c7944 */ /* 0x000fea0003c00000 */
[----:B------:R-:W-:-:S07]  /*0710*/  IMAD.MOV.U32 R11, RZ, RZ, R0 ;  /* 0x000000ffff0b7224 */ /* 0x000fce00078e0000 */
.L_x_5:
[----:B------:R-:W-:Y:S05]  /*0720*/  BSYNC.RECONVERGENT B0 ;  /* 0x0000000000007941 */ /* 0x000fea0003800200 */
.L_x_4:
[----:B------:R-:W0:Y:S01]  /*0730*/  LDC.64 R6, c[0x4][0x28] ;  /* 0x01000a00ff067b82 */ /* 0x000e220000000a00 */
[----:B------:R-:W-:-:S07]  /*0740*/  LEA R3, R5, R2, 0x3 ;  /* 0x0000000205037211 */ /* 0x000fce00078e18ff */
[----:B------:R-:W1:Y:S01]  /*0750*/  LDC.64 R8, c[0x0][0x388] ;  /* 0x0000e200ff087b82 */ /* 0x000e620000000a00 */
[----:B0-----:R-:W-:-:S04]  /*0760*/  IMAD.WIDE.U32 R6, R5, 0x20, R6 ;  /* 0x0000002005067825 */ /* 0x001fc800078e0006 */
[----:B------:R-:W-:-:S04]  /*0770*/  IMAD.WIDE R6, R2, 0x4, R6 ;  /* 0x0000000402067825 */ /* 0x000fc800078e0206 */
[----:B-1----:R-:W-:Y:S01]  /*0780*/  IMAD.WIDE R2, R3, 0x4, R8 ;  /* 0x0000000403027825 */ /* 0x002fe200078e0208 */
[----:B------:R-:W-:Y:S04]  /*0790*/  STG.E desc[UR4][R6.64], R11 ;  /* 0x0000000b06007986 */ /* 0x000fe8000c101904 */
[----:B------:R-:W-:Y:S01]  /*07a0*/  STG.E desc[UR4][R2.64], R11 ;  /* 0x0000000b02007986 */ /* 0x000fe2000c101904 */
[----:B------:R-:W-:Y:S05]  /*07b0*/  EXIT ;  /* 0x000000000000794d */ /* 0x000fea0003800000 */
        .weak           $__internal_0_$__cuda_sm3x_div_rn_noftz_f32_slowpath
        .type           $__internal_0_$__cuda_sm3x_div_rn_noftz_f32_slowpath,@function
        .size           $__internal_0_$__cuda_sm3x_div_rn_noftz_f32_slowpath,(.L_x_18 - $__internal_0_$__cuda_sm3x_div_rn_noftz_f32_slowpath)
$__internal_0_$__cuda_sm3x_div_rn_noftz_f32_slowpath:
[----:B------:R-:W-:Y:S01]  /*07c0*/  SHF.R.U32.HI R6, RZ, 0x17, R9 ;  /* 0x00000017ff067819 */ /* 0x000fe20000011609 */
[----:B------:R-:W-:Y:S01]  /*07d0*/  BSSY.RECONVERGENT B1, `(.L_x_6) ;  /* 0x0000064000017945 */ /* 0x000fe20003800200 */
[--C-:B------:R-:W-:Y:S01]  /*07e0*/  SHF.R.U32.HI R3, RZ, 0x17, R0.reuse ;  /* 0x00000017ff037819 */ /* 0x100fe20000011600 */
[----:B------:R-:W-:Y:S01]  /*07f0*/  IMAD.MOV.U32 R8, RZ, RZ, R0 ;  /* 0x000000ffff087224 */ /* 0x000fe200078e0000 */
[----:B------:R-:W-:Y:S02]  /*0800*/  LOP3.LUT R7, R6, 0xff, RZ, 0xc0, !PT ;  /* 0x000000ff06077812 */ /* 0x000fe400078ec0ff */
[----:B------:R-:W-:-:S03]  /*0810*/  LOP3.LUT R6, R3, 0xff, RZ, 0xc0, !PT ;  /* 0x000000ff03067812 */ /* 0x000fc600078ec0ff */
[----:B------:R-:W-:Y:S01]  /*0820*/  VIADD R12, R7, 0xffffffff ;  /* 0xffffffff070c7836 */ /* 0x000fe20000000000 */
[----:B------:R-:W-:-:S04]  /*0830*/  IADD3 R11, PT, PT, R6, -0x1, RZ ;  /* 0xffffffff060b7810 */ /* 0x000fc80007ffe0ff */
[----:B------:R-:W-:-:S04]  /*0840*/  ISETP.GT.U32.AND P0, PT, R12, 0xfd, PT ;  /* 0x000000fd0c00780c */ /* 0x000fc80003f04070 */
[----:B------:R-:W-:-:S13]  /*0850*/  ISETP.GT.U32.OR P0, PT, R11, 0xfd, P0 ;  /* 0x000000fd0b00780c */ /* 0x000fda0000704470 */
[----:B------:R-:W-:Y:S01]  /*0860*/  @!P0 MOV R10, RZ ;  /* 0x000000ff000a8202 */ /* 0x000fe20000000f00 */
[----:B------:R-:W-:Y:S06]  /*0870*/  @!P0 BRA `(.L_x_7) ;  /* 0x0000000000608947 */ /* 0x000fec0003800000 */
[----:B------:R-:W-:Y:S01]  /*0880*/  FSETP.GTU.FTZ.AND P0, PT, |R0|, +INF , PT ;  /* 0x7f8000000000780b */ /* 0x000fe20003f1c200 */
[----:B------:R-:W-:Y:S01]  /*0890*/  IMAD.MOV.U32 R3, RZ, RZ, R9 ;  /* 0x000000ffff037224 */ /* 0x000fe200078e0009 */
[----:B------:R-:W-:-:S04]  /*08a0*/  FSETP.GTU.FTZ.AND P1, PT, |R9|, +INF , PT ;  /* 0x7f8000000900780b */ /* 0x000fc80003f3c200 */
[----:B------:R-:W-:-:S13]  /*08b0*/  PLOP3.LUT P0, PT, P0, P1, PT, 0xf8, 0x8f ;  /* 0x00000000008f781c */ /* 0x000fda0000703f70 */
[----:B------:R-:W-:Y:S05]  /*08c0*/  @P0 BRA `(.L_x_8) ;  /* 0x00000004004c0947 */ /* 0x000fea0003800000 */
[----:B------:R-:W-:-:S13]  /*08d0*/  LOP3.LUT P0, RZ, R9, 0x7fffffff, R8, 0xc8, !PT ;  /* 0x7fffffff09ff7812 */ /* 0x000fda000780c808 */
[----:B------:R-:W-:Y:S05]  /*08e0*/  @!P0 BRA `(.L_x_9) ;  /* 0x00000004003c8947 */ /* 0x000fea0003800000 */
[C---:B------:R-:W-:Y:S02]  /*08f0*/  FSETP.NEU.FTZ.AND P2, PT, |R0|.reuse, +INF , PT ;  /* 0x7f8000000000780b */ /* 0x040fe40003f5d200 */
[----:B------:R-:W-:Y:S02]  /*0900*/  FSETP.NEU.FTZ.AND P1, PT, |R3|, +INF , PT ;  /* 0x7f8000000300780b */ /* 0x000fe40003f3d200 */
[----:B------:R-:W-:-:S11]  /*0910*/  FSETP.NEU.FTZ.AND P0, PT, |R0|, +INF , PT ;  /* 0x7f8000000000780b */ /* 0x000fd60003f1d200 */
[----:B------:R-:W-:Y:S05]  /*0920*/  @!P1 BRA !P2, `(.L_x_9) ;  /* 0x00000004002c9947 */ /* 0x000fea0005000000 */
[----:B------:R-:W-:-:S04]  /*0930*/  LOP3.LUT P2, RZ, R8, 0x7fffffff, RZ, 0xc0, !PT ;  /* 0x7fffffff08ff7812 */ /* 0x000fc8000784c0ff */
[----:B------:R-:W-:-:S13]  /*0940*/  PLOP3.LUT P1, PT, P1, P2, PT, 0x2f, 0xf2 ;  /* 0x0000000000f2781c */ /* 0x000fda0000f24577 */
[----:B------:R-:W-:Y:S05]  /*0950*/  @P1 BRA `(.L_x_10) ;  /* 0x0000000400181947 */ /* 0x000fea0003800000 */
[----:B------:R-:W-:-:S04]  /*0960*/  LOP3.LUT P1, RZ, R9, 0x7fffffff, RZ, 0xc0, !PT ;  /* 0x7fffffff09ff7812 */ /* 0x000fc8000782c0ff */
[----:B------:R-:W-:-:S13]  /*0970*/  PLOP3.LUT P0, PT, P0, P1, PT, 0x2f, 0xf2 ;  /* 0x0000000000f2781c */ /* 0x000fda0000702577 */
[----:B------:R-:W-:Y:S05]  /*0980*/  @P0 BRA `(.L_x_11) ;  /* 0x0000000400000947 */ /* 0x000fea0003800000 */
[----:B------:R-:W-:Y:S02]  /*0990*/  ISETP.GE.AND P0, PT, R11, RZ, PT ;  /* 0x000000ff0b00720c */ /* 0x000fe40003f06270 */
[----:B------:R-:W-:-:S11]  /*09a0*/  ISETP.GE.AND P1, PT, R12, RZ, PT ;  /* 0x000000ff0c00720c */ /* 0x000fd60003f26270 */
[----:B------:R-:W-:Y:S01]  /*09b0*/  @P0 MOV R10, RZ ;  /* 0x000000ff000a0202 */ /* 0x000fe20000000f00 */
[----:B------:R-:W-:Y:S01]  /*09c0*/  @!P0 FFMA R8, R0, 1.84467440737095516160e+19, RZ ;  /* 0x5f80000000088823 */ /* 0x000fe200000000ff */
[----:B------:R-:W-:Y:S01]  /*09d0*/  @!P0 MOV R10, 0xffffffc0 ;  /* 0xffffffc0000a8802 */ /* 0x000fe20000000f00 */
[----:B------:R-:W-:-:S04]  /*09e0*/  @!P1 FFMA R9, R3, 1.84467440737095516160e+19, RZ ;  /* 0x5f80000003099823 */ /* 0x000fc800000000ff */
[----:B------:R-:W-:-:S07]  /*09f0*/  @!P1 VIADD R10, R10, 0x40 ;  /* 0x000000400a0a9836 */ /* 0x000fce0000000000 */
.L_x_7:
[----:B------:R-:W-:Y:S01]  /*0a00*/  LEA R0, R7, 0xc0800000, 0x17 ;  /* 0xc080000007007811 */ /* 0x000fe200078eb8ff */
[----:B------:R-:W-:Y:S01]  /*0a10*/  BSSY.RECONVERGENT B2, `(.L_x_12) ;  /* 0x0000036000027945 */ /* 0x000fe20003800200 */
[----:B------:R-:W-:Y:S02]  /*0a20*/  IADD3 R6, PT, PT, R6, -0x7f, RZ ;  /* 0xffffff8106067810 */ /* 0x000fe40007ffe0ff */
[----:B------:R-:W-:Y:S02]  /*0a30*/  IADD3 R9, PT, PT, -R0, R9, RZ ;  /* 0x0000000900097210 */ /* 0x000fe40007ffe1ff */
[C---:B------:R-:W-:Y:S01]  /*0a40*/  IADD3 R7, PT, PT, R6.reuse, 0x7f, -R7 ;  /* 0x0000007f06077810 */ /* 0x040fe20007ffe807 */
[----:B------:R-:W-:Y:S01]  /*0a50*/  IMAD R0, R6, -0x800000, R8 ;  /* 0xff80000006007824 */ /* 0x000fe200078e0208 */
[----:B------:R-:W0:Y:S01]  /*0a60*/  MUFU.RCP R3, R9 ;  /* 0x0000000900037308 */ /* 0x000e220000001000 */
[----:B------:R-:W-:Y:S02]  /*0a70*/  FADD.FTZ R11, -R9, -RZ ;  /* 0x800000ff090b7221 */ /* 0x000fe40000010100 */
[----:B------:R-:W-:-:S02]  /*0a80*/  IMAD.IADD R7, R7, 0x1, R10 ;  /* 0x0000000107077824 */ /* 0x000fc400078e020a */
[----:B0-----:R-:W-:-:S04]  /*0a90*/  FFMA R12, R3, R11, 1 ;  /* 0x3f800000030c7423 */ /* 0x001fc8000000000b */
[----:B------:R-:W-:-:S04]  /*0aa0*/  FFMA R12, R3, R12, R3 ;  /* 0x0000000c030c7223 */ /* 0x000fc80000000003 */
[----:B------:R-:W-:-:S04]  /*0ab0*/  FFMA R3, R0, R12, RZ ;  /* 0x0000000c00037223 */ /* 0x000fc800000000ff */
[----:B------:R-:W-:-:S04]  /*0ac0*/  FFMA R8, R11, R3, R0 ;  /* 0x000000030b087223 */ /* 0x000fc80000000000 */
[----:B------:R-:W-:-:S04]  /*0ad0*/  FFMA R13, R12, R8, R3 ;  /* 0x000000080c0d7223 */ /* 0x000fc80000000003 */
[----:B------:R-:W-:-:S04]  /*0ae0*/  FFMA R8, R11, R13, R0 ;  /* 0x0000000d0b087223 */ /* 0x000fc80000000000 */
[----:B------:R-:W-:-:S05]  /*0af0*/  FFMA R0, R12, R8, R13 ;  /* 0x000000080c007223 */ /* 0x000fca000000000d */
[----:B------:R-:W-:-:S04]  /*0b00*/  SHF.R.U32.HI R3, RZ, 0x17, R0 ;  /* 0x00000017ff037819 */ /* 0x000fc80000011600 */
[----:B------:R-:W-:-:S04]  /*0b10*/  LOP3.LUT R3, R3, 0xff, RZ, 0xc0, !PT ;  /* 0x000000ff03037812 */ /* 0x000fc800078ec0ff */
[----:B------:R-:W-:-:S04]  /*0b20*/  IADD3 R9, PT, PT, R3, R7, RZ ;  /* 0x0000000703097210 */ /* 0x000fc80007ffe0ff */
[----:B------:R-:W-:-:S04]  /*0b30*/  IADD3 R3, PT, PT, R9, -0x1, RZ ;  /* 0xffffffff09037810 */ /* 0x000fc80007ffe0ff */
[----:B------:R-:W-:-:S13]  /*0b40*/  ISETP.GE.U32.AND P0, PT, R3, 0xfe, PT ;  /* 0x000000fe0300780c */ /* 0x000fda0003f06070 */
[----:B------:R-:W-:Y:S05]  /*0b50*/  @!P0 BRA `(.L_x_13) ;  /* 0x0000000000808947 */ /* 0x000fea0003800000 */
[----:B------:R-:W-:-:S13]  /*0b60*/  ISETP.GT.AND P0, PT, R9, 0xfe, PT ;  /* 0x000000fe0900780c */ /* 0x000fda0003f04270 */
[----:B------:R-:W-:Y:S05]  /*0b70*/  @P0 BRA `(.L_x_14) ;  /* 0x00000000006c0947 */ /* 0x000fea0003800000 */
[----:B------:R-:W-:-:S13]  /*0b80*/  ISETP.GE.AND P0, PT, R9, 0x1, PT ;  /* 0x000000010900780c */ /* 0x000fda0003f06270 */
[----:B------:R-:W-:Y:S05]  /*0b90*/  @P0 BRA `(.L_x_15) ;  /* 0x0000000000740947 */ /* 0x000fea0003800000 */
[----:B------:R-:W-:Y:S02]  /*0ba0*/  ISETP.GE.AND P0, PT, R9, -0x18, PT ;  /* 0xffffffe80900780c */ /* 0x000fe40003f06270 */
[----:B------:R-:W-:-:S11]  /*0bb0*/  LOP3.LUT R0, R0, 0x80000000, RZ, 0xc0, !PT ;  /* 0x8000000000007812 */ /* 0x000fd600078ec0ff */
[----:B------:R-:W-:Y:S05]  /*0bc0*/  @!P0 BRA `(.L_x_15) ;  /* 0x0000000000688947 */ /* 0x000fea0003800000 */
[CCC-:B------:R-:W-:Y:S01]  /*0bd0*/  FFMA.RZ R3, R12.reuse, R8.reuse, R13.reuse ;  /* 0x000000080c037223 */ /* 0x1c0fe2000000c00d */
[CCC-:B------:R-:W-:Y:S01]  /*0be0*/  FFMA.RM R6, R12.reuse, R8.reuse, R13.reuse ;  /* 0x000000080c067223 */ /* 0x1c0fe2000000400d */
[C---:B------:R-:W-:Y:S02]  /*0bf0*/  ISETP.NE.AND P2, PT, R9.reuse, RZ, PT ;  /* 0x000000ff0900720c */ /* 0x040fe40003f45270 */
[----:B------:R-:W-:Y:S02]  /*0c00*/  ISETP.NE.AND P1, PT, R9, RZ, PT ;  /* 0x000000ff0900720c */ /* 0x000fe40003f25270 */
[----:B------:R-:W-:Y:S01]  /*0c10*/  LOP3.LUT R7, R3, 0x7fffff, RZ, 0xc0, !PT ;  /* 0x007fffff03077812 */ /* 0x000fe200078ec0ff */
[----:B------:R-:W-:Y:S01]  /*0c20*/  FFMA.RP R3, R12, R8, R13 ;  /* 0x000000080c037223 */ /* 0x000fe2000000800d */
[C---:B------:R-:W-:Y:S01]  /*0c30*/  VIADD R8, R9.reuse, 0x20 ;  /* 0x0000002009087836 */ /* 0x040fe20000000000 */
[----:B------:R-:W-:Y:S02]  /*0c40*/  IADD3 R9, PT, PT, -R9, RZ, RZ ;  /* 0x000000ff09097210 */ /* 0x000fe40007ffe1ff */
[----:B------:R-:W-:-:S02]  /*0c50*/  LOP3.LUT R7, R7, 0x800000, RZ, 0xfc, !PT ;  /* 0x0080000007077812 */ /* 0x000fc400078efcff */
[----:B------:R-:W-:Y:S02]  /*0c60*/  FSETP.NEU.FTZ.AND P0, PT, R3, R6, PT ;  /* 0x000000060300720b */ /* 0x000fe40003f1d000 */
[----:B------:R-:W-:Y:S02]  /*0c70*/  SHF.L.U32 R8, R7, R8, RZ ;  /* 0x0000000807087219 */ /* 0x000fe400000006ff */
[----:B------:R-:W-:Y:S02]  /*0c80*/  SEL R6, R9, RZ, P2 ;  /* 0x000000ff09067207 */ /* 0x000fe40001000000 */
[----:B------:R-:W-:Y:S02]  /*0c90*/  ISETP.NE.AND P1, PT, R8, RZ, P1 ;  /* 0x000000ff0800720c */ /* 0x000fe40000f25270 */
[----:B------:R-:W-:Y:S02]  /*0ca0*/  SHF.R.U32.HI R6, RZ, R6, R7 ;  /* 0x00000006ff067219 */ /* 0x000fe40000011607 */
[----:B------:R-:W-:-:S02]  /*0cb0*/  PLOP3.LUT P0, PT, P0, P1, PT, 0xf8, 0x8f ;  /* 0x00000000008f781c */ /* 0x000fc40000703f70 */
[----:B------:R-:W-:Y:S02]  /*0cc0*/  SHF.R.U32.HI R8, RZ, 0x1, R6 ;  /* 0x00000001ff087819 */ /* 0x000fe40000011606 */
[----:B------:R-:W-:-:S04]  /*0cd0*/  SEL R3, RZ, 0x1, !P0 ;  /* 0x00000001ff037807 */ /* 0x000fc80004000000 */
[----:B------:R-:W-:-:S04]  /*0ce0*/  LOP3.LUT R3, R3, 0x1, R8, 0xf8, !PT ;  /* 0x0000000103037812 */ /* 0x000fc800078ef808 */
[----:B------:R-:W-:-:S04]  /*0cf0*/  LOP3.LUT R3, R3, R6, RZ, 0xc0, !PT ;  /* 0x0000000603037212 */ /* 0x000fc800078ec0ff */
[----:B------:R-:W-:-:S04]  /*0d00*/  IADD3 R3, PT, PT, R8, R3, RZ ;  /* 0x0000000308037210 */ /* 0x000fc80007ffe0ff */
[----:B------:R-:W-:Y:S01]  /*0d10*/  LOP3.LUT R0, R3, R0, RZ, 0xfc, !PT ;  /* 0x0000000003007212 */ /* 0x000fe200078efcff */
[----:B------:R-:W-:Y:S06]  /*0d20*/  BRA `(.L_x_15) ;  /* 0x0000000000107947 */ /* 0x000fec0003800000 */
.L_x_14:
[----:B------:R-:W-:-:S04]  /*0d30*/  LOP3.LUT R0, R0, 0x80000000, RZ, 0xc0, !PT ;  /* 0x8000000000007812 */ /* 0x000fc800078ec0ff */
[----:B------:R-:W-:Y:S01]  /*0d40*/  LOP3.LUT R0, R0, 0x7f800000, RZ, 0xfc, !PT ;  /* 0x7f80000000007812 */ /* 0x000fe200078efcff */
[----:B------:R-:W-:Y:S06]  /*0d50*/  BRA `(.L_x_15) ;  /* 0x0000000000047947 */ /* 0x000fec0003800000 */
.L_x_13:
[----:B------:R-:W-:-:S07]  /*0d60*/  IMAD R0, R7, 0x800000, R0 ;  /* 0x0080000007007824 */ /* 0x000fce00078e0200 */
.L_x_15:
[----:B------:R-:W-:Y:S05]  /*0d70*/  BSYNC.RECONVERGENT B2 ;  /* 0x0000000000027941 */ /* 0x000fea0003800200 */
.L_x_12:
[----:B------:R-:W-:Y:S05]  /*0d80*/  BRA `(.L_x_16) ;  /* 0x0000000000207947 */ /* 0x000fea0003800000 */
.L_x_11:
[----:B------:R-:W-:-:S04]  /*0d90*/  LOP3.LUT R0, R9, 0x80000000, R8, 0x48, !PT ;  /* 0x8000000009007812 */ /* 0x000fc800078e4808 */
[----:B------:R-:W-:Y:S01]  /*0da0*/  LOP3.LUT R0, R0, 0x7f800000, RZ, 0xfc, !PT ;  /* 0x7f80000000007812 */ /* 0x000fe200078efcff */
[----:B------:R-:W-:Y:S06]  /*0db0*/  BRA `(.L_x_16) ;  /* 0x0000000000147947 */ /* 0x000fec0003800000 */
.L_x_10:
[----:B------:R-:W-:Y:S01]  /*0dc0*/  LOP3.LUT R0, R9, 0x80000000, R8, 0x48, !PT ;  /* 0x8000000009007812 */ /* 0x000fe200078e4808 */
[----:B------:R-:W-:Y:S06]  /*0dd0*/  BRA `(.L_x_16) ;  /* 0x00000000000c7947 */ /* 0x000fec0003800000 */
.L_x_9:
[----:B------:R-:W0:Y:S01]  /*0de0*/  MUFU.RSQ R0, -QNAN ;  /* 0xffc0000000007908 */ /* 0x000e220000001400 */
[----:B------:R-:W-:Y:S05]  /*0df0*/  BRA `(.L_x_16) ;  /* 0x0000000000047947 */ /* 0x000fea0003800000 */
.L_x_8:
[----:B------:R-:W-:-:S07]  /*0e00*/  FADD.FTZ R0, R0, R3 ;  /* 0x0000000300007221 */ /* 0x000fce0000010000 */
.L_x_16:
[----:B------:R-:W-:Y:S05]  /*0e10*/  BSYNC.RECONVERGENT B1 ;  /* 0x0000000000017941 */ /* 0x000fea0003800200 */
.L_x_6:
[----:B------:R-:W-:Y:S01]  /*0e20*/  HFMA2 R7, -RZ, RZ, 0, 0 ;  /* 0x00000000ff077431 */ /* 0x000fe200000001ff */
[----:B------:R-:W-:-:S04]  /*0e30*/  MOV R6, R4 ;  /* 0x0000000400067202 */ /* 0x000fc80000000f00 */
[----:B0-----:R-:W-:Y:S05]  /*0e40*/  RET.REL.NODEC R6 `(_Z16F_softmax_kernelPfS_) ;  /* 0xfffffff0066c7950 */ /* 0x001fea0003c3ffff */
.L_x_17:
[----:B------:R-:W-:-:S00]  /*0e50*/  BRA `(.L_x_17) ;  /* 0xfffffffc00fc7947 */ /* 0x000fc0000383ffff */
[----:B------:R-:W-:-:S00]  /*0e60*/  NOP ;  /* 0x0000000000007918 */ /* 0x000fc00000000000 */
        /* <DEDUP_REMOVED lines=9> */
.L_x_18:


//--------------------- .nv.shared.reserved.0     --------------------------
	.section	.nv.shared.reserved.0,"aw",@nobits
	.weak		__nv_reservedSMEM_offset_0_alias
	.size		__nv_reservedSMEM_offset_0_alias, 0, 64
	.other		__nv_reservedSMEM_offset_0_alias,@"STO_CUDA_RESERVED_SHARED STV_DEFAULT"
__nv_reservedSMEM_offset_0_alias:
	.zero		0
	.zero		64


//--------------------- .nv.global                --------------------------
	.section	.nv.global,"aw",@nobits
	.align	4
.nv.global:
	.type		row_sum,@object
	.size		row_sum,(row_max - row_sum)
row_sum:
	.zero		32
	.type		row_max,@object
	.size		row_max,(x - row_max)
row_max:
	.zero		32
	.type		x,@object
	.size		x,(x_shifted - x)
x:
	.zero		256
	.type		x_shifted,@object
	.size		x_shifted,(result - x_shifted)
x_shifted:
	.zero		256
	.type		result,@object
	.size		result,(exp_x - result)
result:
	.zero		256
	.type		exp_x,@object
	.size		exp_x,(.L_3 - exp_x)
exp_x:
	.zero		256
.L_3:


//--------------------- .nv.constant0._Z16F_softmax_kernelPfS_ --------------------------
	.section	.nv.constant0._Z16F_softmax_kernelPfS_,"a",@progbits
	.sectionflags	@""
	.align	4
.nv.constant0._Z16F_softmax_kernelPfS_:
	.zero		912


//--------------------- SYMBOLS --------------------------

	.type		.nv.reservedSmem.offset0,@object
	.size		.nv.reservedSmem.offset0,0x4
